//
// Generated by NVIDIA NVVM Compiler
//
// Compiler Build ID: CL-36424714
// Cuda compilation tools, release 13.0, V13.0.88
// Based on NVVM 20.0.0
//

.version 9.0
.target sm_100
.address_size 64

	// .globl	_Z6kernelPfi
.global .align 1 .b8 _ZN34_INTERNAL_8ba3aab6_4_k_cu_8ea5e1a84cuda3std3__45__cpo5beginE[1];
.global .align 1 .b8 _ZN34_INTERNAL_8ba3aab6_4_k_cu_8ea5e1a84cuda3std3__45__cpo3endE[1];
.global .align 1 .b8 _ZN34_INTERNAL_8ba3aab6_4_k_cu_8ea5e1a84cuda3std3__45__cpo6cbeginE[1];
.global .align 1 .b8 _ZN34_INTERNAL_8ba3aab6_4_k_cu_8ea5e1a84cuda3std3__45__cpo4cendE[1];
.global .align 1 .b8 _ZN34_INTERNAL_8ba3aab6_4_k_cu_8ea5e1a84cuda3std3__45__cpo6rbeginE[1];
.global .align 1 .b8 _ZN34_INTERNAL_8ba3aab6_4_k_cu_8ea5e1a84cuda3std3__45__cpo4rendE[1];
.global .align 1 .b8 _ZN34_INTERNAL_8ba3aab6_4_k_cu_8ea5e1a84cuda3std3__45__cpo7crbeginE[1];
.global .align 1 .b8 _ZN34_INTERNAL_8ba3aab6_4_k_cu_8ea5e1a84cuda3std3__45__cpo5crendE[1];
.global .align 1 .b8 _ZN34_INTERNAL_8ba3aab6_4_k_cu_8ea5e1a84cuda3std3__436_GLOBAL__N__8ba3aab6_4_k_cu_8ea5e1a86ignoreE[1];
.global .align 1 .b8 _ZN34_INTERNAL_8ba3aab6_4_k_cu_8ea5e1a84cuda3std3__419piecewise_constructE[1];
.global .align 1 .b8 _ZN34_INTERNAL_8ba3aab6_4_k_cu_8ea5e1a84cuda3std3__48in_placeE[1];
.global .align 1 .b8 _ZN34_INTERNAL_8ba3aab6_4_k_cu_8ea5e1a84cuda3std3__420unreachable_sentinelE[1];
.global .align 1 .b8 _ZN34_INTERNAL_8ba3aab6_4_k_cu_8ea5e1a84cuda3std3__47nulloptE[1];
.global .align 1 .b8 _ZN34_INTERNAL_8ba3aab6_4_k_cu_8ea5e1a84cuda3std3__48unexpectE[1];
.global .align 1 .b8 _ZN34_INTERNAL_8ba3aab6_4_k_cu_8ea5e1a84cuda3std6ranges3__45__cpo4swapE[1];
.global .align 1 .b8 _ZN34_INTERNAL_8ba3aab6_4_k_cu_8ea5e1a84cuda3std6ranges3__45__cpo9iter_moveE[1];
.global .align 1 .b8 _ZN34_INTERNAL_8ba3aab6_4_k_cu_8ea5e1a84cuda3std6ranges3__45__cpo5beginE[1];
.global .align 1 .b8 _ZN34_INTERNAL_8ba3aab6_4_k_cu_8ea5e1a84cuda3std6ranges3__45__cpo3endE[1];
.global .align 1 .b8 _ZN34_INTERNAL_8ba3aab6_4_k_cu_8ea5e1a84cuda3std6ranges3__45__cpo6cbeginE[1];
.global .align 1 .b8 _ZN34_INTERNAL_8ba3aab6_4_k_cu_8ea5e1a84cuda3std6ranges3__45__cpo4cendE[1];
.global .align 1 .b8 _ZN34_INTERNAL_8ba3aab6_4_k_cu_8ea5e1a84cuda3std6ranges3__45__cpo7advanceE[1];
.global .align 1 .b8 _ZN34_INTERNAL_8ba3aab6_4_k_cu_8ea5e1a84cuda3std6ranges3__45__cpo9iter_swapE[1];
.global .align 1 .b8 _ZN34_INTERNAL_8ba3aab6_4_k_cu_8ea5e1a84cuda3std6ranges3__45__cpo4nextE[1];
.global .align 1 .b8 _ZN34_INTERNAL_8ba3aab6_4_k_cu_8ea5e1a84cuda3std6ranges3__45__cpo4prevE[1];
.global .align 1 .b8 _ZN34_INTERNAL_8ba3aab6_4_k_cu_8ea5e1a84cuda3std6ranges3__45__cpo4dataE[1];
.global .align 1 .b8 _ZN34_INTERNAL_8ba3aab6_4_k_cu_8ea5e1a84cuda3std6ranges3__45__cpo5cdataE[1];
.global .align 1 .b8 _ZN34_INTERNAL_8ba3aab6_4_k_cu_8ea5e1a84cuda3std6ranges3__45__cpo4sizeE[1];
.global .align 1 .b8 _ZN34_INTERNAL_8ba3aab6_4_k_cu_8ea5e1a84cuda3std6ranges3__45__cpo5ssizeE[1];
.global .align 1 .b8 _ZN34_INTERNAL_8ba3aab6_4_k_cu_8ea5e1a84cuda3std6ranges3__45__cpo8distanceE[1];
.global .align 1 .b8 _ZN34_INTERNAL_8ba3aab6_4_k_cu_8ea5e1a86thrust24THRUST_300001_SM_1000_NS8cuda_cub3parE[1];
.global .align 1 .b8 _ZN34_INTERNAL_8ba3aab6_4_k_cu_8ea5e1a86thrust24THRUST_300001_SM_1000_NS8cuda_cub10par_nosyncE[1];
.global .align 1 .b8 _ZN34_INTERNAL_8ba3aab6_4_k_cu_8ea5e1a86thrust24THRUST_300001_SM_1000_NS6system6detail10sequential3seqE[1];
.global .align 1 .b8 _ZN34_INTERNAL_8ba3aab6_4_k_cu_8ea5e1a86thrust24THRUST_300001_SM_1000_NS12placeholders2_1E[1];
.global .align 1 .b8 _ZN34_INTERNAL_8ba3aab6_4_k_cu_8ea5e1a86thrust24THRUST_300001_SM_1000_NS12placeholders2_2E[1];
.global .align 1 .b8 _ZN34_INTERNAL_8ba3aab6_4_k_cu_8ea5e1a86thrust24THRUST_300001_SM_1000_NS12placeholders2_3E[1];
.global .align 1 .b8 _ZN34_INTERNAL_8ba3aab6_4_k_cu_8ea5e1a86thrust24THRUST_300001_SM_1000_NS12placeholders2_4E[1];
.global .align 1 .b8 _ZN34_INTERNAL_8ba3aab6_4_k_cu_8ea5e1a86thrust24THRUST_300001_SM_1000_NS12placeholders2_5E[1];
.global .align 1 .b8 _ZN34_INTERNAL_8ba3aab6_4_k_cu_8ea5e1a86thrust24THRUST_300001_SM_1000_NS12placeholders2_6E[1];
.global .align 1 .b8 _ZN34_INTERNAL_8ba3aab6_4_k_cu_8ea5e1a86thrust24THRUST_300001_SM_1000_NS12placeholders2_7E[1];
.global .align 1 .b8 _ZN34_INTERNAL_8ba3aab6_4_k_cu_8ea5e1a86thrust24THRUST_300001_SM_1000_NS12placeholders2_8E[1];
.global .align 1 .b8 _ZN34_INTERNAL_8ba3aab6_4_k_cu_8ea5e1a86thrust24THRUST_300001_SM_1000_NS12placeholders2_9E[1];
.global .align 1 .b8 _ZN34_INTERNAL_8ba3aab6_4_k_cu_8ea5e1a86thrust24THRUST_300001_SM_1000_NS12placeholders3_10E[1];
.global .align 1 .b8 _ZN34_INTERNAL_8ba3aab6_4_k_cu_8ea5e1a86thrust24THRUST_300001_SM_1000_NS3seqE[1];

.visible .entry _Z6kernelPfi(
	.param .u64 .ptr .align 1 _Z6kernelPfi_param_0,
	.param .u32 _Z6kernelPfi_param_1
)
{
	.reg .pred 	%p<2>;
	.reg .b32 	%r<6>;
	.reg .b32 	%f<4>;
	.reg .b64 	%rd<5>;

	ld.param.u64 	%rd1, [_Z6kernelPfi_param_0];
	ld.param.u32 	%r2, [_Z6kernelPfi_param_1];
	mov.u32 	%r3, %tid.x;
	mov.u32 	%r4, %ctaid.x;
	mov.u32 	%r5, %ntid.x;
	mad.lo.s32 	%r1, %r4, %r5, %r3;
	setp.ge.s32 	%p1, %r1, %r2;
	@%p1 bra 	$L__BB0_2;
	cvta.to.global.u64 	%rd2, %rd1;
	cvt.rn.f32.s32 	%f1, %r1;
	mul.wide.s32 	%rd3, %r1, 4;
	add.s64 	%rd4, %rd2, %rd3;
	ld.global.f32 	%f2, [%rd4];
	mul.f32 	%f3, %f2, %f1;
	st.global.f32 	[%rd4], %f3;
$L__BB0_2:
	ret;

}
	// .globl	_ZN3cub18CUB_300001_SM_10006detail11EmptyKernelIvEEvv
.visible .entry _ZN3cub18CUB_300001_SM_10006detail11EmptyKernelIvEEvv()
{


	ret;

}


// ===== COMPILED SASS (sm_100) =====

	.target	sm_100

	.elftype	@"ET_EXEC"


//--------------------- .note.nv.tkinfo           --------------------------
	.section	.note.nv.tkinfo,"",@"SHT_NOTE"
	.sectionflags	@"SHF_NOTE_NV_TKINFO"
	.tkinfo
        /*0018*/ 	.word	0x00000002
        /*0030*/ 	.string	""
        /*0030*/ 	.string	"ptxas"
        /*0030*/ 	.string	"Cuda compilation tools, release 13.0, V13.0.88"
        /*0030*/ 	.string	"Build cuda_13.0.r13.0/compiler.36424714_0"
        /*0030*/ 	.string	"-arch sm_100 -m 64 "



//--------------------- .note.nv.cuinfo           --------------------------
	.section	.note.nv.cuinfo,"",@"SHT_NOTE"
	.sectionflags	@"SHF_NOTE_NV_CUINFO"
        /*0018*/ 	.short	0x0002
        /*001a*/ 	.short	0x0064
        /*001c*/ 	.short	0x0082
	.zero		2


//--------------------- .nv.info                  --------------------------
	.section	.nv.info,"",@"SHT_CUDA_INFO"
	.align	4


	//----- nvinfo : EIATTR_REGCOUNT
	.align		4
        /*0000*/ 	.byte	0x04, 0x2f
        /*0002*/ 	.short	(.L_44 - .L_43)
	.align		4
.L_43:
        /*0004*/ 	.word	index@(_Z6kernelPfi)
        /*0008*/ 	.word	0x00000008


	//----- nvinfo : EIATTR_FRAME_SIZE
	.align		4
.L_44:
        /*000c*/ 	.byte	0x04, 0x11
        /*000e*/ 	.short	(.L_46 - .L_45)
	.align		4
.L_45:
        /*0010*/ 	.word	index@(_Z6kernelPfi)
        /*0014*/ 	.word	0x00000000


	//----- nvinfo : EIATTR_REGCOUNT
	.align		4
.L_46:
        /*0018*/ 	.byte	0x04, 0x2f
        /*001a*/ 	.short	(.L_48 - .L_47)
	.align		4
.L_47:
        /*001c*/ 	.word	index@(_ZN3cub18CUB_300001_SM_10006detail11EmptyKernelIvEEvv)
        /*0020*/ 	.word	0x00000004


	//----- nvinfo : EIATTR_FRAME_SIZE
	.align		4
.L_48:
        /*0024*/ 	.byte	0x04, 0x11
        /*0026*/ 	.short	(.L_50 - .L_49)
	.align		4
.L_49:
        /*0028*/ 	.word	index@(_ZN3cub18CUB_300001_SM_10006detail11EmptyKernelIvEEvv)
        /*002c*/ 	.word	0x00000000


	//----- nvinfo : EIATTR_MIN_STACK_SIZE
	.align		4
.L_50:
        /*0030*/ 	.byte	0x04, 0x12
        /*0032*/ 	.short	(.L_52 - .L_51)
	.align		4
.L_51:
        /*0034*/ 	.word	index@(_ZN3cub18CUB_300001_SM_10006detail11EmptyKernelIvEEvv)
        /*0038*/ 	.word	0x00000000


	//----- nvinfo : EIATTR_MIN_STACK_SIZE
	.align		4
.L_52:
        /*003c*/ 	.byte	0x04, 0x12
        /*003e*/ 	.short	(.L_54 - .L_53)
	.align		4
.L_53:
        /*0040*/ 	.word	index@(_Z6kernelPfi)
        /*0044*/ 	.word	0x00000000
.L_54:


//--------------------- .nv.compat                --------------------------
	.section	.nv.compat,"",@"SHT_CUDA_COMPAT_INFO"
	.align	4
        /*0000*/ 	.byte	0x02, 0x09, 0x00, 0x00, 0x02, 0x02, 0x01, 0x00, 0x02, 0x05, 0x05, 0x00, 0x03, 0x07, 0x01, 0x01
        /*0010*/ 	.byte	0x02, 0x03, 0x00, 0x00, 0x02, 0x06, 0x01, 0x00, 0x04, 0x0b, 0x08, 0x00, 0x09, 0x00, 0x00, 0x00
        /*0020*/ 	.byte	0x00, 0x00, 0x00, 0x00


//--------------------- .nv.info._ZN3cub18CUB_300001_SM_10006detail11EmptyKernelIvEEvv --------------------------
	.section	.nv.info._ZN3cub18CUB_300001_SM_10006detail11EmptyKernelIvEEvv,"",@"SHT_CUDA_INFO"
	.sectionflags	@""
	.align	4


	//----- nvinfo : EIATTR_CUDA_API_VERSION
	.align		4
        /*0000*/ 	.byte	0x04, 0x37
        /*0002*/ 	.short	(.L_56 - .L_55)
.L_55:
        /*0004*/ 	.word	0x00000082


	//----- nvinfo : EIATTR_SPARSE_MMA_MASK
	.align		4
.L_56:
        /*0008*/ 	.byte	0x03, 0x50
        /*000a*/ 	.short	0x0000


	//----- nvinfo : EIATTR_MAXREG_COUNT
	.align		4
        /*000c*/ 	.byte	0x03, 0x1b
        /*000e*/ 	.short	0x00ff


	//----- nvinfo : EIATTR_MERCURY_ISA_VERSION
	.align		4
        /*0010*/ 	.byte	0x03, 0x5f
        /*0012*/ 	.short	0x0101


	//----- nvinfo : EIATTR_VRC_CTA_INIT_COUNT
	.align		4
        /*0014*/ 	.byte	0x02, 0x4a
	.zero		1
	.zero		1


	//----- nvinfo : EIATTR_EXIT_INSTR_OFFSETS
	.align		4
        /*0018*/ 	.byte	0x04, 0x1c
        /*001a*/ 	.short	(.L_58 - .L_57)


	//   ....[0]....
.L_57:
        /*001c*/ 	.word	0x00000010


	//----- nvinfo : EIATTR_SW_WAR
	.align		4
.L_58:
        /*0020*/ 	.byte	0x04, 0x36
        /*0022*/ 	.short	(.L_60 - .L_59)
.L_59:
        /*0024*/ 	.word	0x00000008
.L_60:


//--------------------- .nv.info._Z6kernelPfi     --------------------------
	.section	.nv.info._Z6kernelPfi,"",@"SHT_CUDA_INFO"
	.sectionflags	@""
	.align	4


	//----- nvinfo : EIATTR_CUDA_API_VERSION
	.align		4
        /*0000*/ 	.byte	0x04, 0x37
        /*0002*/ 	.short	(.L_62 - .L_61)
.L_61:
        /*0004*/ 	.word	0x00000082


	//----- nvinfo : EIATTR_KPARAM_INFO
	.align		4
.L_62:
        /*0008*/ 	.byte	0x04, 0x17
        /*000a*/ 	.short	(.L_64 - .L_63)
.L_63:
        /*000c*/ 	.word	0x00000000
        /*0010*/ 	.short	0x0001
        /*0012*/ 	.short	0x0008
        /*0014*/ 	.byte	0x00, 0xf0, 0x11, 0x00


	//----- nvinfo : EIATTR_KPARAM_INFO
	.align		4
.L_64:
        /*0018*/ 	.byte	0x04, 0x17
        /*001a*/ 	.short	(.L_66 - .L_65)
.L_65:
        /*001c*/ 	.word	0x00000000
        /*0020*/ 	.short	0x0000
        /*0022*/ 	.short	0x0000
        /*0024*/ 	.byte	0x00, 0xf5, 0x21, 0x00


	//----- nvinfo : EIATTR_SPARSE_MMA_MASK
	.align		4
.L_66:
        /*0028*/ 	.byte	0x03, 0x50
        /*002a*/ 	.short	0x0000


	//----- nvinfo : EIATTR_MAXREG_COUNT
	.align		4
        /*002c*/ 	.byte	0x03, 0x1b
        /*002e*/ 	.short	0x00ff


	//----- nvinfo : EIATTR_MERCURY_ISA_VERSION
	.align		4
        /*0030*/ 	.byte	0x03, 0x5f
        /*0032*/ 	.short	0x0101


	//----- nvinfo : EIATTR_VRC_CTA_INIT_COUNT
	.align		4
        /*0034*/ 	.byte	0x02, 0x4a
	.zero		1
	.zero		1


	//----- nvinfo : EIATTR_EXIT_INSTR_OFFSETS
	.align		4
        /*0038*/ 	.byte	0x04, 0x1c
        /*003a*/ 	.short	(.L_68 - .L_67)


	//   ....[0]....
.L_67:
        /*003c*/ 	.word	0x00000070


	//   ....[1]....
        /*0040*/ 	.word	0x000000f0


	//----- nvinfo : EIATTR_CBANK_PARAM_SIZE
	.align		4
.L_68:
        /*0044*/ 	.byte	0x03, 0x19
        /*0046*/ 	.short	0x000c


	//----- nvinfo : EIATTR_PARAM_CBANK
	.align		4
        /*0048*/ 	.byte	0x04, 0x0a
        /*004a*/ 	.short	(.L_70 - .L_69)
	.align		4
.L_69:
        /*004c*/ 	.word	index@(.nv.constant0._Z6kernelPfi)
        /*0050*/ 	.short	0x0380
        /*0052*/ 	.short	0x000c


	//----- nvinfo : EIATTR_SW_WAR
	.align		4
.L_70:
        /*0054*/ 	.byte	0x04, 0x36
        /*0056*/ 	.short	(.L_72 - .L_71)
.L_71:
        /*0058*/ 	.word	0x00000008
.L_72:


//--------------------- .nv.callgraph             --------------------------
	.section	.nv.callgraph,"",@"SHT_CUDA_CALLGRAPH"
	.align	4
	.sectionentsize	8
	.align		4
        /*0000*/ 	.word	0x00000000
	.align		4
        /*0004*/ 	.word	0xffffffff
	.align		4
        /*0008*/ 	.word	0x00000000
	.align		4
        /*000c*/ 	.word	0xfffffffe
	.align		4
        /*0010*/ 	.word	0x00000000
	.align		4
        /*0014*/ 	.word	0xfffffffd
	.align		4
        /*0018*/ 	.word	0x00000000
	.align		4
        /*001c*/ 	.word	0xfffffffc


//--------------------- .nv.constant4             --------------------------
	.section	.nv.constant4,"a",@progbits
	.align	8
	.align		8
.nv.constant4:
        /*0000*/ 	.dword	_ZN34_INTERNAL_8ba3aab6_4_k_cu_8ea5e1a84cuda3std3__45__cpo5beginE
	.align		8
        /*0008*/ 	.dword	_ZN34_INTERNAL_8ba3aab6_4_k_cu_8ea5e1a84cuda3std3__45__cpo3endE
	.align		8
        /*0010*/ 	.dword	_ZN34_INTERNAL_8ba3aab6_4_k_cu_8ea5e1a84cuda3std3__45__cpo6cbeginE
	.align		8
        /*0018*/ 	.dword	_ZN34_INTERNAL_8ba3aab6_4_k_cu_8ea5e1a84cuda3std3__45__cpo4cendE
	.align		8
        /*0020*/ 	.dword	_ZN34_INTERNAL_8ba3aab6_4_k_cu_8ea5e1a84cuda3std3__45__cpo6rbeginE
	.align		8
        /*0028*/ 	.dword	_ZN34_INTERNAL_8ba3aab6_4_k_cu_8ea5e1a84cuda3std3__45__cpo4rendE
	.align		8
        /*0030*/ 	.dword	_ZN34_INTERNAL_8ba3aab6_4_k_cu_8ea5e1a84cuda3std3__45__cpo7crbeginE
	.align		8
        /*0038*/ 	.dword	_ZN34_INTERNAL_8ba3aab6_4_k_cu_8ea5e1a84cuda3std3__45__cpo5crendE
	.align		8
        /*0040*/ 	.dword	_ZN34_INTERNAL_8ba3aab6_4_k_cu_8ea5e1a84cuda3std3__436_GLOBAL__N__8ba3aab6_4_k_cu_8ea5e1a86ignoreE
	.align		8
        /*0048*/ 	.dword	_ZN34_INTERNAL_8ba3aab6_4_k_cu_8ea5e1a84cuda3std3__419piecewise_constructE
	.align		8
        /*0050*/ 	.dword	_ZN34_INTERNAL_8ba3aab6_4_k_cu_8ea5e1a84cuda3std3__48in_placeE
	.align		8
        /*0058*/ 	.dword	_ZN34_INTERNAL_8ba3aab6_4_k_cu_8ea5e1a84cuda3std3__420unreachable_sentinelE
	.align		8
        /*0060*/ 	.dword	_ZN34_INTERNAL_8ba3aab6_4_k_cu_8ea5e1a84cuda3std3__47nulloptE
	.align		8
        /*0068*/ 	.dword	_ZN34_INTERNAL_8ba3aab6_4_k_cu_8ea5e1a84cuda3std3__48unexpectE
	.align		8
        /*0070*/ 	.dword	_ZN34_INTERNAL_8ba3aab6_4_k_cu_8ea5e1a84cuda3std6ranges3__45__cpo4swapE
	.align		8
        /*0078*/ 	.dword	_ZN34_INTERNAL_8ba3aab6_4_k_cu_8ea5e1a84cuda3std6ranges3__45__cpo9iter_moveE
	.align		8
        /*0080*/ 	.dword	_ZN34_INTERNAL_8ba3aab6_4_k_cu_8ea5e1a84cuda3std6ranges3__45__cpo5beginE
	.align		8
        /*0088*/ 	.dword	_ZN34_INTERNAL_8ba3aab6_4_k_cu_8ea5e1a84cuda3std6ranges3__45__cpo3endE
	.align		8
        /*0090*/ 	.dword	_ZN34_INTERNAL_8ba3aab6_4_k_cu_8ea5e1a84cuda3std6ranges3__45__cpo6cbeginE
	.align		8
        /*0098*/ 	.dword	_ZN34_INTERNAL_8ba3aab6_4_k_cu_8ea5e1a84cuda3std6ranges3__45__cpo4cendE
	.align		8
        /*00a0*/ 	.dword	_ZN34_INTERNAL_8ba3aab6_4_k_cu_8ea5e1a84cuda3std6ranges3__45__cpo7advanceE
	.align		8
        /*00a8*/ 	.dword	_ZN34_INTERNAL_8ba3aab6_4_k_cu_8ea5e1a84cuda3std6ranges3__45__cpo9iter_swapE
	.align		8
        /*00b0*/ 	.dword	_ZN34_INTERNAL_8ba3aab6_4_k_cu_8ea5e1a84cuda3std6ranges3__45__cpo4nextE
	.align		8
        /*00b8*/ 	.dword	_ZN34_INTERNAL_8ba3aab6_4_k_cu_8ea5e1a84cuda3std6ranges3__45__cpo4prevE
	.align		8
        /*00c0*/ 	.dword	_ZN34_INTERNAL_8ba3aab6_4_k_cu_8ea5e1a84cuda3std6ranges3__45__cpo4dataE
	.align		8
        /*00c8*/ 	.dword	_ZN34_INTERNAL_8ba3aab6_4_k_cu_8ea5e1a84cuda3std6ranges3__45__cpo5cdataE
	.align		8
        /*00d0*/ 	.dword	_ZN34_INTERNAL_8ba3aab6_4_k_cu_8ea5e1a84cuda3std6ranges3__45__cpo4sizeE
	.align		8
        /*00d8*/ 	.dword	_ZN34_INTERNAL_8ba3aab6_4_k_cu_8ea5e1a84cuda3std6ranges3__45__cpo5ssizeE
	.align		8
        /*00e0*/ 	.dword	_ZN34_INTERNAL_8ba3aab6_4_k_cu_8ea5e1a84cuda3std6ranges3__45__cpo8distanceE
	.align		8
        /*00e8*/ 	.dword	_ZN34_INTERNAL_8ba3aab6_4_k_cu_8ea5e1a86thrust24THRUST_300001_SM_1000_NS8cuda_cub3parE
	.align		8
        /*00f0*/ 	.dword	_ZN34_INTERNAL_8ba3aab6_4_k_cu_8ea5e1a86thrust24THRUST_300001_SM_1000_NS8cuda_cub10par_nosyncE
	.align		8
        /*00f8*/ 	.dword	_ZN34_INTERNAL_8ba3aab6_4_k_cu_8ea5e1a86thrust24THRUST_300001_SM_1000_NS6system6detail10sequential3seqE
	.align		8
        /*0100*/ 	.dword	_ZN34_INTERNAL_8ba3aab6_4_k_cu_8ea5e1a86thrust24THRUST_300001_SM_1000_NS12placeholders2_1E
	.align		8
        /*0108*/ 	.dword	_ZN34_INTERNAL_8ba3aab6_4_k_cu_8ea5e1a86thrust24THRUST_300001_SM_1000_NS12placeholders2_2E
	.align		8
        /*0110*/ 	.dword	_ZN34_INTERNAL_8ba3aab6_4_k_cu_8ea5e1a86thrust24THRUST_300001_SM_1000_NS12placeholders2_3E
	.align		8
        /*0118*/ 	.dword	_ZN34_INTERNAL_8ba3aab6_4_k_cu_8ea5e1a86thrust24THRUST_300001_SM_1000_NS12placeholders2_4E
	.align		8
        /*0120*/ 	.dword	_ZN34_INTERNAL_8ba3aab6_4_k_cu_8ea5e1a86thrust24THRUST_300001_SM_1000_NS12placeholders2_5E
	.align		8
        /*0128*/ 	.dword	_ZN34_INTERNAL_8ba3aab6_4_k_cu_8ea5e1a86thrust24THRUST_300001_SM_1000_NS12placeholders2_6E
	.align		8
        /*0130*/ 	.dword	_ZN34_INTERNAL_8ba3aab6_4_k_cu_8ea5e1a86thrust24THRUST_300001_SM_1000_NS12placeholders2_7E
	.align		8
        /*0138*/ 	.dword	_ZN34_INTERNAL_8ba3aab6_4_k_cu_8ea5e1a86thrust24THRUST_300001_SM_1000_NS12placeholders2_8E
	.align		8
        /*0140*/ 	.dword	_ZN34_INTERNAL_8ba3aab6_4_k_cu_8ea5e1a86thrust24THRUST_300001_SM_1000_NS12placeholders2_9E
	.align		8
        /*0148*/ 	.dword	_ZN34_INTERNAL_8ba3aab6_4_k_cu_8ea5e1a86thrust24THRUST_300001_SM_1000_NS12placeholders3_10E
	.align		8
        /*0150*/ 	.dword	_ZN34_INTERNAL_8ba3aab6_4_k_cu_8ea5e1a86thrust24THRUST_300001_SM_1000_NS3seqE


//--------------------- .text._ZN3cub18CUB_300001_SM_10006detail11EmptyKernelIvEEvv --------------------------
	.section	.text._ZN3cub18CUB_300001_SM_10006detail11EmptyKernelIvEEvv,"ax",@progbits
	.align	128
        .global         _ZN3cub18CUB_300001_SM_10006detail11EmptyKernelIvEEvv
        .type           _ZN3cub18CUB_300001_SM_10006detail11EmptyKernelIvEEvv,@function
        .size           _ZN3cub18CUB_300001_SM_10006detail11EmptyKernelIvEEvv,(.L_x_2 - _ZN3cub18CUB_300001_SM_10006detail11EmptyKernelIvEEvv)
        .other          _ZN3cub18CUB_300001_SM_10006detail11EmptyKernelIvEEvv,@"STO_CUDA_ENTRY STV_DEFAULT"
_ZN3cub18CUB_300001_SM_10006detail11EmptyKernelIvEEvv:
.text._ZN3cub18CUB_300001_SM_10006detail11EmptyKernelIvEEvv:
[----:B------:R-:W-:Y:S01]  /*0000*/  LDC R1, c[0x0][0x37c] ;  /* 0x0000df00ff017b82 */ /* 0x000fe20000000800 */
[----:B------:R-:W-:Y:S05]  /*0010*/  EXIT ;  /* 0x000000000000794d */ /* 0x000fea0003800000 */
.L_x_0:
[----:B------:R-:W-:-:S00]  /*0020*/  BRA `(.L_x_0) ;  /* 0xfffffffc00fc7947 */ /* 0x000fc0000383ffff */
[----:B------:R-:W-:-:S00]  /*0030*/  NOP ;  /* 0x0000000000007918 */ /* 0x000fc00000000000 */
        /* <DEDUP_REMOVED lines=12> */
.L_x_2:


//--------------------- .text._Z6kernelPfi        --------------------------
	.section	.text._Z6kernelPfi,"ax",@progbits
	.align	128
        .global         _Z6kernelPfi
        .type           _Z6kernelPfi,@function
        .size           _Z6kernelPfi,(.L_x_3 - _Z6kernelPfi)
        .other          _Z6kernelPfi,@"STO_CUDA_ENTRY STV_DEFAULT"
_Z6kernelPfi:
.text._Z6kernelPfi:
[----:B------:R-:W-:Y:S01]  /*0000*/  LDC R1, c[0x0][0x37c] ;  /* 0x0000df00ff017b82 */ /* 0x000fe20000000800 */
[----:B------:R-:W0:Y:S07]  /*0010*/  S2R R5, SR_TID.X ;  /* 0x0000000000057919 */ /* 0x000e2e0000002100 */
[----:B------:R-:W0:Y:S01]  /*0020*/  S2UR UR4, SR_CTAID.X ;  /* 0x00000000000479c3 */ /* 0x000e220000002500 */
[----:B------:R-:W1:Y:S07]  /*0030*/  LDCU UR5, c[0x0][0x388] ;  /* 0x00007100ff0577ac */ /* 0x000e6e0008000800 */
[----:B------:R-:W0:Y:S02]  /*0040*/  LDC R0, c[0x0][0x360] ;  /* 0x0000d800ff007b82 */ /* 0x000e240000000800 */
[----:B0-----:R-:W-:-:S05]  /*0050*/  IMAD R5, R0, UR4, R5 ;  /* 0x0000000400057c24 */ /* 0x001fca000f8e0205 */
[----:B-1----:R-:W-:-:S13]  /*0060*/  ISETP.GE.AND P0, PT, R5, UR5, PT ;  /* 0x0000000505007c0c */ /* 0x002fda000bf06270 */
[----:B------:R-:W-:Y:S05]  /*0070*/  @P0 EXIT ;  /* 0x000000000000094d */ /* 0x000fea0003800000 */
[----:B------:R-:W0:Y:S01]  /*0080*/  LDC.64 R2, c[0x0][0x380] ;  /* 0x0000e000ff027b82 */ /* 0x000e220000000a00 */
[----:B------:R-:W1:Y:S01]  /*0090*/  LDCU.64 UR4, c[0x0][0x358] ;  /* 0x00006b00ff0477ac */ /* 0x000e620008000a00 */
[----:B0-----:R-:W-:-:S05]  /*00a0*/  IMAD.WIDE R2, R5, 0x4, R2 ;  /* 0x0000000405027825 */ /* 0x001fca00078e0202 */
[----:B-1----:R-:W2:Y:S01]  /*00b0*/  LDG.E R0, desc[UR4][R2.64] ;  /* 0x0000000402007981 */ /* 0x002ea2000c1e1900 */
[----:B------:R-:W-:-:S05]  /*00c0*/  I2FP.F32.S32 R5, R5 ;  /* 0x0000000500057245 */ /* 0x000fca0000201400 */
[----:B--2---:R-:W-:-:S05]  /*00d0*/  FMUL R5, R5, R0 ;  /* 0x0000000005057220 */ /* 0x004fca0000400000 */
[----:B------:R-:W-:Y:S01]  /*00e0*/  STG.E desc[UR4][R2.64], R5 ;  /* 0x0000000502007986 */ /* 0x000fe2000c101904 */
[----:B------:R-:W-:Y:S05]  /*00f0*/  EXIT ;  /* 0x000000000000794d */ /* 0x000fea0003800000 */
.L_x_1:
        /* <DEDUP_REMOVED lines=16> */
.L_x_3:


//--------------------- .nv.shared.reserved.0     --------------------------
	.section	.nv.shared.reserved.0,"aw",@nobits
	.weak		__nv_reservedSMEM_offset_0_alias
	.size		__nv_reservedSMEM_offset_0_alias, 0, 64
	.other		__nv_reservedSMEM_offset_0_alias,@"STO_CUDA_RESERVED_SHARED STV_DEFAULT"
__nv_reservedSMEM_offset_0_alias:
	.zero		0
	.zero		64


//--------------------- .nv.global                --------------------------
	.section	.nv.global,"aw",@nobits
.nv.global:
	.type		_ZN34_INTERNAL_8ba3aab6_4_k_cu_8ea5e1a86thrust24THRUST_300001_SM_1000_NS3seqE,@object
	.size		_ZN34_INTERNAL_8ba3aab6_4_k_cu_8ea5e1a86thrust24THRUST_300001_SM_1000_NS3seqE,(_ZN34_INTERNAL_8ba3aab6_4_k_cu_8ea5e1a84cuda3std3__48in_placeE - _ZN34_INTERNAL_8ba3aab6_4_k_cu_8ea5e1a86thrust24THRUST_300001_SM_1000_NS3seqE)
_ZN34_INTERNAL_8ba3aab6_4_k_cu_8ea5e1a86thrust24THRUST_300001_SM_1000_NS3seqE:
	.zero		1
	.type		_ZN34_INTERNAL_8ba3aab6_4_k_cu_8ea5e1a84cuda3std3__48in_placeE,@object
	.size		_ZN34_INTERNAL_8ba3aab6_4_k_cu_8ea5e1a84cuda3std3__48in_placeE,(_ZN34_INTERNAL_8ba3aab6_4_k_cu_8ea5e1a84cuda3std6ranges3__45__cpo4sizeE - _ZN34_INTERNAL_8ba3aab6_4_k_cu_8ea5e1a84cuda3std3__48in_placeE)
_ZN34_INTERNAL_8ba3aab6_4_k_cu_8ea5e1a84cuda3std3__48in_placeE:
	.zero		1
	.type		_ZN34_INTERNAL_8ba3aab6_4_k_cu_8ea5e1a84cuda3std6ranges3__45__cpo4sizeE,@object
	.size		_ZN34_INTERNAL_8ba3aab6_4_k_cu_8ea5e1a84cuda3std6ranges3__45__cpo4sizeE,(_ZN34_INTERNAL_8ba3aab6_4_k_cu_8ea5e1a86thrust24THRUST_300001_SM_1000_NS12placeholders2_3E - _ZN34_INTERNAL_8ba3aab6_4_k_cu_8ea5e1a84cuda3std6ranges3__45__cpo4sizeE)
_ZN34_INTERNAL_8ba3aab6_4_k_cu_8ea5e1a84cuda3std6ranges3__45__cpo4sizeE:
	.zero		1
	.type		_ZN34_INTERNAL_8ba3aab6_4_k_cu_8ea5e1a86thrust24THRUST_300001_SM_1000_NS12placeholders2_3E,@object
	.size		_ZN34_INTERNAL_8ba3aab6_4_k_cu_8ea5e1a86thrust24THRUST_300001_SM_1000_NS12placeholders2_3E,(_ZN34_INTERNAL_8ba3aab6_4_k_cu_8ea5e1a84cuda3std3__45__cpo6cbeginE - _ZN34_INTERNAL_8ba3aab6_4_k_cu_8ea5e1a86thrust24THRUST_300001_SM_1000_NS12placeholders2_3E)
_ZN34_INTERNAL_8ba3aab6_4_k_cu_8ea5e1a86thrust24THRUST_300001_SM_1000_NS12placeholders2_3E:
	.zero		1
	.type		_ZN34_INTERNAL_8ba3aab6_4_k_cu_8ea5e1a84cuda3std3__45__cpo6cbeginE,@object
	.size		_ZN34_INTERNAL_8ba3aab6_4_k_cu_8ea5e1a84cuda3std3__45__cpo6cbeginE,(_ZN34_INTERNAL_8ba3aab6_4_k_cu_8ea5e1a84cuda3std6ranges3__45__cpo6cbeginE - _ZN34_INTERNAL_8ba3aab6_4_k_cu_8ea5e1a84cuda3std3__45__cpo6cbeginE)
_ZN34_INTERNAL_8ba3aab6_4_k_cu_8ea5e1a84cuda3std3__45__cpo6cbeginE:
	.zero		1
	.type		_ZN34_INTERNAL_8ba3aab6_4_k_cu_8ea5e1a84cuda3std6ranges3__45__cpo6cbeginE,@object
	.size		_ZN34_INTERNAL_8ba3aab6_4_k_cu_8ea5e1a84cuda3std6ranges3__45__cpo6cbeginE,(_ZN34_INTERNAL_8ba3aab6_4_k_cu_8ea5e1a86thrust24THRUST_300001_SM_1000_NS12placeholders2_7E - _ZN34_INTERNAL_8ba3aab6_4_k_cu_8ea5e1a84cuda3std6ranges3__45__cpo6cbeginE)
_ZN34_INTERNAL_8ba3aab6_4_k_cu_8ea5e1a84cuda3std6ranges3__45__cpo6cbeginE:
	.zero		1
	.type		_ZN34_INTERNAL_8ba3aab6_4_k_cu_8ea5e1a86thrust24THRUST_300001_SM_1000_NS12placeholders2_7E,@object
	.size		_ZN34_INTERNAL_8ba3aab6_4_k_cu_8ea5e1a86thrust24THRUST_300001_SM_1000_NS12placeholders2_7E,(_ZN34_INTERNAL_8ba3aab6_4_k_cu_8ea5e1a84cuda3std3__45__cpo7crbeginE - _ZN34_INTERNAL_8ba3aab6_4_k_cu_8ea5e1a86thrust24THRUST_300001_SM_1000_NS12placeholders2_7E)
_ZN34_INTERNAL_8ba3aab6_4_k_cu_8ea5e1a86thrust24THRUST_300001_SM_1000_NS12placeholders2_7E:
	.zero		1
	.type		_ZN34_INTERNAL_8ba3aab6_4_k_cu_8ea5e1a84cuda3std3__45__cpo7crbeginE,@object
	.size		_ZN34_INTERNAL_8ba3aab6_4_k_cu_8ea5e1a84cuda3std3__45__cpo7crbeginE,(_ZN34_INTERNAL_8ba3aab6_4_k_cu_8ea5e1a84cuda3std6ranges3__45__cpo4nextE - _ZN34_INTERNAL_8ba3aab6_4_k_cu_8ea5e1a84cuda3std3__45__cpo7crbeginE)
_ZN34_INTERNAL_8ba3aab6_4_k_cu_8ea5e1a84cuda3std3__45__cpo7crbeginE:
	.zero		1
	.type		_ZN34_INTERNAL_8ba3aab6_4_k_cu_8ea5e1a84cuda3std6ranges3__45__cpo4nextE,@object
	.size		_ZN34_INTERNAL_8ba3aab6_4_k_cu_8ea5e1a84cuda3std6ranges3__45__cpo4nextE,(_ZN34_INTERNAL_8ba3aab6_4_k_cu_8ea5e1a84cuda3std6ranges3__45__cpo4swapE - _ZN34_INTERNAL_8ba3aab6_4_k_cu_8ea5e1a84cuda3std6ranges3__45__cpo4nextE)
_ZN34_INTERNAL_8ba3aab6_4_k_cu_8ea5e1a84cuda3std6ranges3__45__cpo4nextE:
	.zero		1
	.type		_ZN34_INTERNAL_8ba3aab6_4_k_cu_8ea5e1a84cuda3std6ranges3__45__cpo4swapE,@object
	.size		_ZN34_INTERNAL_8ba3aab6_4_k_cu_8ea5e1a84cuda3std6ranges3__45__cpo4swapE,(_ZN34_INTERNAL_8ba3aab6_4_k_cu_8ea5e1a86thrust24THRUST_300001_SM_1000_NS8cuda_cub10par_nosyncE - _ZN34_INTERNAL_8ba3aab6_4_k_cu_8ea5e1a84cuda3std6ranges3__45__cpo4swapE)
_ZN34_INTERNAL_8ba3aab6_4_k_cu_8ea5e1a84cuda3std6ranges3__45__cpo4swapE:
	.zero		1
	.type		_ZN34_INTERNAL_8ba3aab6_4_k_cu_8ea5e1a86thrust24THRUST_300001_SM_1000_NS8cuda_cub10par_nosyncE,@object
	.size		_ZN34_INTERNAL_8ba3aab6_4_k_cu_8ea5e1a86thrust24THRUST_300001_SM_1000_NS8cuda_cub10par_nosyncE,(_ZN34_INTERNAL_8ba3aab6_4_k_cu_8ea5e1a86thrust24THRUST_300001_SM_1000_NS12placeholders2_9E - _ZN34_INTERNAL_8ba3aab6_4_k_cu_8ea5e1a86thrust24THRUST_300001_SM_1000_NS8cuda_cub10par_nosyncE)
_ZN34_INTERNAL_8ba3aab6_4_k_cu_8ea5e1a86thrust24THRUST_300001_SM_1000_NS8cuda_cub10par_nosyncE:
	.zero		1
	.type		_ZN34_INTERNAL_8ba3aab6_4_k_cu_8ea5e1a86thrust24THRUST_300001_SM_1000_NS12placeholders2_9E,@object
	.size		_ZN34_INTERNAL_8ba3aab6_4_k_cu_8ea5e1a86thrust24THRUST_300001_SM_1000_NS12placeholders2_9E,(_ZN34_INTERNAL_8ba3aab6_4_k_cu_8ea5e1a84cuda3std3__436_GLOBAL__N__8ba3aab6_4_k_cu_8ea5e1a86ignoreE - _ZN34_INTERNAL_8ba3aab6_4_k_cu_8ea5e1a86thrust24THRUST_300001_SM_1000_NS12placeholders2_9E)
_ZN34_INTERNAL_8ba3aab6_4_k_cu_8ea5e1a86thrust24THRUST_300001_SM_1000_NS12placeholders2_9E:
	.zero		1
	.type		_ZN34_INTERNAL_8ba3aab6_4_k_cu_8ea5e1a84cuda3std3__436_GLOBAL__N__8ba3aab6_4_k_cu_8ea5e1a86ignoreE,@object
	.size		_ZN34_INTERNAL_8ba3aab6_4_k_cu_8ea5e1a84cuda3std3__436_GLOBAL__N__8ba3aab6_4_k_cu_8ea5e1a86ignoreE,(_ZN34_INTERNAL_8ba3aab6_4_k_cu_8ea5e1a84cuda3std6ranges3__45__cpo4dataE - _ZN34_INTERNAL_8ba3aab6_4_k_cu_8ea5e1a84cuda3std3__436_GLOBAL__N__8ba3aab6_4_k_cu_8ea5e1a86ignoreE)
_ZN34_INTERNAL_8ba3aab6_4_k_cu_8ea5e1a84cuda3std3__436_GLOBAL__N__8ba3aab6_4_k_cu_8ea5e1a86ignoreE:
	.zero		1
	.type		_ZN34_INTERNAL_8ba3aab6_4_k_cu_8ea5e1a84cuda3std6ranges3__45__cpo4dataE,@object
	.size		_ZN34_INTERNAL_8ba3aab6_4_k_cu_8ea5e1a84cuda3std6ranges3__45__cpo4dataE,(_ZN34_INTERNAL_8ba3aab6_4_k_cu_8ea5e1a86thrust24THRUST_300001_SM_1000_NS12placeholders2_1E - _ZN34_INTERNAL_8ba3aab6_4_k_cu_8ea5e1a84cuda3std6ranges3__45__cpo4dataE)
_ZN34_INTERNAL_8ba3aab6_4_k_cu_8ea5e1a84cuda3std6ranges3__45__cpo4dataE:
	.zero		1
	.type		_ZN34_INTERNAL_8ba3aab6_4_k_cu_8ea5e1a86thrust24THRUST_300001_SM_1000_NS12placeholders2_1E,@object
	.size		_ZN34_INTERNAL_8ba3aab6_4_k_cu_8ea5e1a86thrust24THRUST_300001_SM_1000_NS12placeholders2_1E,(_ZN34_INTERNAL_8ba3aab6_4_k_cu_8ea5e1a84cuda3std3__45__cpo5beginE - _ZN34_INTERNAL_8ba3aab6_4_k_cu_8ea5e1a86thrust24THRUST_300001_SM_1000_NS12placeholders2_1E)
_ZN34_INTERNAL_8ba3aab6_4_k_cu_8ea5e1a86thrust24THRUST_300001_SM_1000_NS12placeholders2_1E:
	.zero		1
	.type		_ZN34_INTERNAL_8ba3aab6_4_k_cu_8ea5e1a84cuda3std3__45__cpo5beginE,@object
	.size		_ZN34_INTERNAL_8ba3aab6_4_k_cu_8ea5e1a84cuda3std3__45__cpo5beginE,(_ZN34_INTERNAL_8ba3aab6_4_k_cu_8ea5e1a84cuda3std6ranges3__45__cpo5beginE - _ZN34_INTERNAL_8ba3aab6_4_k_cu_8ea5e1a84cuda3std3__45__cpo5beginE)
_ZN34_INTERNAL_8ba3aab6_4_k_cu_8ea5e1a84cuda3std3__45__cpo5beginE:
	.zero		1
	.type		_ZN34_INTERNAL_8ba3aab6_4_k_cu_8ea5e1a84cuda3std6ranges3__45__cpo5beginE,@object
	.size		_ZN34_INTERNAL_8ba3aab6_4_k_cu_8ea5e1a84cuda3std6ranges3__45__cpo5beginE,(_ZN34_INTERNAL_8ba3aab6_4_k_cu_8ea5e1a86thrust24THRUST_300001_SM_1000_NS12placeholders2_5E - _ZN34_INTERNAL_8ba3aab6_4_k_cu_8ea5e1a84cuda3std6ranges3__45__cpo5beginE)
_ZN34_INTERNAL_8ba3aab6_4_k_cu_8ea5e1a84cuda3std6ranges3__45__cpo5beginE:
	.zero		1
	.type		_ZN34_INTERNAL_8ba3aab6_4_k_cu_8ea5e1a86thrust24THRUST_300001_SM_1000_NS12placeholders2_5E,@object
	.size		_ZN34_INTERNAL_8ba3aab6_4_k_cu_8ea5e1a86thrust24THRUST_300001_SM_1000_NS12placeholders2_5E,(_ZN34_INTERNAL_8ba3aab6_4_k_cu_8ea5e1a84cuda3std3__45__cpo6rbeginE - _ZN34_INTERNAL_8ba3aab6_4_k_cu_8ea5e1a86thrust24THRUST_300001_SM_1000_NS12placeholders2_5E)
_ZN34_INTERNAL_8ba3aab6_4_k_cu_8ea5e1a86thrust24THRUST_300001_SM_1000_NS12placeholders2_5E:
	.zero		1
	.type		_ZN34_INTERNAL_8ba3aab6_4_k_cu_8ea5e1a84cuda3std3__45__cpo6rbeginE,@object
	.size		_ZN34_INTERNAL_8ba3aab6_4_k_cu_8ea5e1a84cuda3std3__45__cpo6rbeginE,(_ZN34_INTERNAL_8ba3aab6_4_k_cu_8ea5e1a84cuda3std6ranges3__45__cpo7advanceE - _ZN34_INTERNAL_8ba3aab6_4_k_cu_8ea5e1a84cuda3std3__45__cpo6rbeginE)
_ZN34_INTERNAL_8ba3aab6_4_k_cu_8ea5e1a84cuda3std3__45__cpo6rbeginE:
	.zero		1
	.type		_ZN34_INTERNAL_8ba3aab6_4_k_cu_8ea5e1a84cuda3std6ranges3__45__cpo7advanceE,@object
	.size		_ZN34_INTERNAL_8ba3aab6_4_k_cu_8ea5e1a84cuda3std6ranges3__45__cpo7advanceE,(_ZN34_INTERNAL_8ba3aab6_4_k_cu_8ea5e1a84cuda3std3__47nulloptE - _ZN34_INTERNAL_8ba3aab6_4_k_cu_8ea5e1a84cuda3std6ranges3__45__cpo7advanceE)
_ZN34_INTERNAL_8ba3aab6_4_k_cu_8ea5e1a84cuda3std6ranges3__45__cpo7advanceE:
	.zero		1
	.type		_ZN34_INTERNAL_8ba3aab6_4_k_cu_8ea5e1a84cuda3std3__47nulloptE,@object
	.size		_ZN34_INTERNAL_8ba3aab6_4_k_cu_8ea5e1a84cuda3std3__47nulloptE,(_ZN34_INTERNAL_8ba3aab6_4_k_cu_8ea5e1a84cuda3std6ranges3__45__cpo8distanceE - _ZN34_INTERNAL_8ba3aab6_4_k_cu_8ea5e1a84cuda3std3__47nulloptE)
_ZN34_INTERNAL_8ba3aab6_4_k_cu_8ea5e1a84cuda3std3__47nulloptE:
	.zero		1
	.type		_ZN34_INTERNAL_8ba3aab6_4_k_cu_8ea5e1a84cuda3std6ranges3__45__cpo8distanceE,@object
	.size		_ZN34_INTERNAL_8ba3aab6_4_k_cu_8ea5e1a84cuda3std6ranges3__45__cpo8distanceE,(_ZN34_INTERNAL_8ba3aab6_4_k_cu_8ea5e1a86thrust24THRUST_300001_SM_1000_NS12placeholders3_10E - _ZN34_INTERNAL_8ba3aab6_4_k_cu_8ea5e1a84cuda3std6ranges3__45__cpo8distanceE)
_ZN34_INTERNAL_8ba3aab6_4_k_cu_8ea5e1a84cuda3std6ranges3__45__cpo8distanceE:
	.zero		1
	.type		_ZN34_INTERNAL_8ba3aab6_4_k_cu_8ea5e1a86thrust24THRUST_300001_SM_1000_NS12placeholders3_10E,@object
	.size		_ZN34_INTERNAL_8ba3aab6_4_k_cu_8ea5e1a86thrust24THRUST_300001_SM_1000_NS12placeholders3_10E,(_ZN34_INTERNAL_8ba3aab6_4_k_cu_8ea5e1a84cuda3std3__419piecewise_constructE - _ZN34_INTERNAL_8ba3aab6_4_k_cu_8ea5e1a86thrust24THRUST_300001_SM_1000_NS12placeholders3_10E)
_ZN34_INTERNAL_8ba3aab6_4_k_cu_8ea5e1a86thrust24THRUST_300001_SM_1000_NS12placeholders3_10E:
	.zero		1
	.type		_ZN34_INTERNAL_8ba3aab6_4_k_cu_8ea5e1a84cuda3std3__419piecewise_constructE,@object
	.size		_ZN34_INTERNAL_8ba3aab6_4_k_cu_8ea5e1a84cuda3std3__419piecewise_constructE,(_ZN34_INTERNAL_8ba3aab6_4_k_cu_8ea5e1a84cuda3std6ranges3__45__cpo5cdataE - _ZN34_INTERNAL_8ba3aab6_4_k_cu_8ea5e1a84cuda3std3__419piecewise_constructE)
_ZN34_INTERNAL_8ba3aab6_4_k_cu_8ea5e1a84cuda3std3__419piecewise_constructE:
	.zero		1
	.type		_ZN34_INTERNAL_8ba3aab6_4_k_cu_8ea5e1a84cuda3std6ranges3__45__cpo5cdataE,@object
	.size		_ZN34_INTERNAL_8ba3aab6_4_k_cu_8ea5e1a84cuda3std6ranges3__45__cpo5cdataE,(_ZN34_INTERNAL_8ba3aab6_4_k_cu_8ea5e1a86thrust24THRUST_300001_SM_1000_NS12placeholders2_2E - _ZN34_INTERNAL_8ba3aab6_4_k_cu_8ea5e1a84cuda3std6ranges3__45__cpo5cdataE)
_ZN34_INTERNAL_8ba3aab6_4_k_cu_8ea5e1a84cuda3std6ranges3__45__cpo5cdataE:
	.zero		1
	.type		_ZN34_INTERNAL_8ba3aab6_4_k_cu_8ea5e1a86thrust24THRUST_300001_SM_1000_NS12placeholders2_2E,@object
	.size		_ZN34_INTERNAL_8ba3aab6_4_k_cu_8ea5e1a86thrust24THRUST_300001_SM_1000_NS12placeholders2_2E,(_ZN34_INTERNAL_8ba3aab6_4_k_cu_8ea5e1a84cuda3std3__45__cpo3endE - _ZN34_INTERNAL_8ba3aab6_4_k_cu_8ea5e1a86thrust24THRUST_300001_SM_1000_NS12placeholders2_2E)
_ZN34_INTERNAL_8ba3aab6_4_k_cu_8ea5e1a86thrust24THRUST_300001_SM_1000_NS12placeholders2_2E:
	.zero		1
	.type		_ZN34_INTERNAL_8ba3aab6_4_k_cu_8ea5e1a84cuda3std3__45__cpo3endE,@object
	.size		_ZN34_INTERNAL_8ba3aab6_4_k_cu_8ea5e1a84cuda3std3__45__cpo3endE,(_ZN34_INTERNAL_8ba3aab6_4_k_cu_8ea5e1a84cuda3std6ranges3__45__cpo3endE - _ZN34_INTERNAL_8ba3aab6_4_k_cu_8ea5e1a84cuda3std3__45__cpo3endE)
_ZN34_INTERNAL_8ba3aab6_4_k_cu_8ea5e1a84cuda3std3__45__cpo3endE:
	.zero		1
	.type		_ZN34_INTERNAL_8ba3aab6_4_k_cu_8ea5e1a84cuda3std6ranges3__45__cpo3endE,@object
	.size		_ZN34_INTERNAL_8ba3aab6_4_k_cu_8ea5e1a84cuda3std6ranges3__45__cpo3endE,(_ZN34_INTERNAL_8ba3aab6_4_k_cu_8ea5e1a86thrust24THRUST_300001_SM_1000_NS12placeholders2_6E - _ZN34_INTERNAL_8ba3aab6_4_k_cu_8ea5e1a84cuda3std6ranges3__45__cpo3endE)
_ZN34_INTERNAL_8ba3aab6_4_k_cu_8ea5e1a84cuda3std6ranges3__45__cpo3endE:
	.zero		1
	.type		_ZN34_INTERNAL_8ba3aab6_4_k_cu_8ea5e1a86thrust24THRUST_300001_SM_1000_NS12placeholders2_6E,@object
	.size		_ZN34_INTERNAL_8ba3aab6_4_k_cu_8ea5e1a86thrust24THRUST_300001_SM_1000_NS12placeholders2_6E,(_ZN34_INTERNAL_8ba3aab6_4_k_cu_8ea5e1a84cuda3std3__45__cpo4rendE - _ZN34_INTERNAL_8ba3aab6_4_k_cu_8ea5e1a86thrust24THRUST_300001_SM_1000_NS12placeholders2_6E)
_ZN34_INTERNAL_8ba3aab6_4_k_cu_8ea5e1a86thrust24THRUST_300001_SM_1000_NS12placeholders2_6E:
	.zero		1
	.type		_ZN34_INTERNAL_8ba3aab6_4_k_cu_8ea5e1a84cuda3std3__45__cpo4rendE,@object
	.size		_ZN34_INTERNAL_8ba3aab6_4_k_cu_8ea5e1a84cuda3std3__45__cpo4rendE,(_ZN34_INTERNAL_8ba3aab6_4_k_cu_8ea5e1a84cuda3std6ranges3__45__cpo9iter_swapE - _ZN34_INTERNAL_8ba3aab6_4_k_cu_8ea5e1a84cuda3std3__45__cpo4rendE)
_ZN34_INTERNAL_8ba3aab6_4_k_cu_8ea5e1a84cuda3std3__45__cpo4rendE:
	.zero		1
	.type		_ZN34_INTERNAL_8ba3aab6_4_k_cu_8ea5e1a84cuda3std6ranges3__45__cpo9iter_swapE,@object
	.size		_ZN34_INTERNAL_8ba3aab6_4_k_cu_8ea5e1a84cuda3std6ranges3__45__cpo9iter_swapE,(_ZN34_INTERNAL_8ba3aab6_4_k_cu_8ea5e1a84cuda3std3__48unexpectE - _ZN34_INTERNAL_8ba3aab6_4_k_cu_8ea5e1a84cuda3std6ranges3__45__cpo9iter_swapE)
_ZN34_INTERNAL_8ba3aab6_4_k_cu_8ea5e1a84cuda3std6ranges3__45__cpo9iter_swapE:
	.zero		1
	.type		_ZN34_INTERNAL_8ba3aab6_4_k_cu_8ea5e1a84cuda3std3__48unexpectE,@object
	.size		_ZN34_INTERNAL_8ba3aab6_4_k_cu_8ea5e1a84cuda3std3__48unexpectE,(_ZN34_INTERNAL_8ba3aab6_4_k_cu_8ea5e1a86thrust24THRUST_300001_SM_1000_NS8cuda_cub3parE - _ZN34_INTERNAL_8ba3aab6_4_k_cu_8ea5e1a84cuda3std3__48unexpectE)
_ZN34_INTERNAL_8ba3aab6_4_k_cu_8ea5e1a84cuda3std3__48unexpectE:
	.zero		1
	.type		_ZN34_INTERNAL_8ba3aab6_4_k_cu_8ea5e1a86thrust24THRUST_300001_SM_1000_NS8cuda_cub3parE,@object
	.size		_ZN34_INTERNAL_8ba3aab6_4_k_cu_8ea5e1a86thrust24THRUST_300001_SM_1000_NS8cuda_cub3parE,(_ZN34_INTERNAL_8ba3aab6_4_k_cu_8ea5e1a86thrust24THRUST_300001_SM_1000_NS12placeholders2_4E - _ZN34_INTERNAL_8ba3aab6_4_k_cu_8ea5e1a86thrust24THRUST_300001_SM_1000_NS8cuda_cub3parE)
_ZN34_INTERNAL_8ba3aab6_4_k_cu_8ea5e1a86thrust24THRUST_300001_SM_1000_NS8cuda_cub3parE:
	.zero		1
	.type		_ZN34_INTERNAL_8ba3aab6_4_k_cu_8ea5e1a86thrust24THRUST_300001_SM_1000_NS12placeholders2_4E,@object
	.size		_ZN34_INTERNAL_8ba3aab6_4_k_cu_8ea5e1a86thrust24THRUST_300001_SM_1000_NS12placeholders2_4E,(_ZN34_INTERNAL_8ba3aab6_4_k_cu_8ea5e1a84cuda3std3__45__cpo4cendE - _ZN34_INTERNAL_8ba3aab6_4_k_cu_8ea5e1a86thrust24THRUST_300001_SM_1000_NS12placeholders2_4E)
_ZN34_INTERNAL_8ba3aab6_4_k_cu_8ea5e1a86thrust24THRUST_300001_SM_1000_NS12placeholders2_4E:
	.zero		1
	.type		_ZN34_INTERNAL_8ba3aab6_4_k_cu_8ea5e1a84cuda3std3__45__cpo4cendE,@object
	.size		_ZN34_INTERNAL_8ba3aab6_4_k_cu_8ea5e1a84cuda3std3__45__cpo4cendE,(_ZN34_INTERNAL_8ba3aab6_4_k_cu_8ea5e1a84cuda3std6ranges3__45__cpo4cendE - _ZN34_INTERNAL_8ba3aab6_4_k_cu_8ea5e1a84cuda3std3__45__cpo4cendE)
_ZN34_INTERNAL_8ba3aab6_4_k_cu_8ea5e1a84cuda3std3__45__cpo4cendE:
	.zero		1
	.type		_ZN34_INTERNAL_8ba3aab6_4_k_cu_8ea5e1a84cuda3std6ranges3__45__cpo4cendE,@object
	.size		_ZN34_INTERNAL_8ba3aab6_4_k_cu_8ea5e1a84cuda3std6ranges3__45__cpo4cendE,(_ZN34_INTERNAL_8ba3aab6_4_k_cu_8ea5e1a84cuda3std3__420unreachable_sentinelE - _ZN34_INTERNAL_8ba3aab6_4_k_cu_8ea5e1a84cuda3std6ranges3__45__cpo4cendE)
_ZN34_INTERNAL_8ba3aab6_4_k_cu_8ea5e1a84cuda3std6ranges3__45__cpo4cendE:
	.zero		1
	.type		_ZN34_INTERNAL_8ba3aab6_4_k_cu_8ea5e1a84cuda3std3__420unreachable_sentinelE,@object
	.size		_ZN34_INTERNAL_8ba3aab6_4_k_cu_8ea5e1a84cuda3std3__420unreachable_sentinelE,(_ZN34_INTERNAL_8ba3aab6_4_k_cu_8ea5e1a84cuda3std6ranges3__45__cpo5ssizeE - _ZN34_INTERNAL_8ba3aab6_4_k_cu_8ea5e1a84cuda3std3__420unreachable_sentinelE)
_ZN34_INTERNAL_8ba3aab6_4_k_cu_8ea5e1a84cuda3std3__420unreachable_sentinelE:
	.zero		1
	.type		_ZN34_INTERNAL_8ba3aab6_4_k_cu_8ea5e1a84cuda3std6ranges3__45__cpo5ssizeE,@object
	.size		_ZN34_INTERNAL_8ba3aab6_4_k_cu_8ea5e1a84cuda3std6ranges3__45__cpo5ssizeE,(_ZN34_INTERNAL_8ba3aab6_4_k_cu_8ea5e1a86thrust24THRUST_300001_SM_1000_NS12placeholders2_8E - _ZN34_INTERNAL_8ba3aab6_4_k_cu_8ea5e1a84cuda3std6ranges3__45__cpo5ssizeE)
_ZN34_INTERNAL_8ba3aab6_4_k_cu_8ea5e1a84cuda3std6ranges3__45__cpo5ssizeE:
	.zero		1
	.type		_ZN34_INTERNAL_8ba3aab6_4_k_cu_8ea5e1a86thrust24THRUST_300001_SM_1000_NS12placeholders2_8E,@object
	.size		_ZN34_INTERNAL_8ba3aab6_4_k_cu_8ea5e1a86thrust24THRUST_300001_SM_1000_NS12placeholders2_8E,(_ZN34_INTERNAL_8ba3aab6_4_k_cu_8ea5e1a84cuda3std3__45__cpo5crendE - _ZN34_INTERNAL_8ba3aab6_4_k_cu_8ea5e1a86thrust24THRUST_300001_SM_1000_NS12placeholders2_8E)
_ZN34_INTERNAL_8ba3aab6_4_k_cu_8ea5e1a86thrust24THRUST_300001_SM_1000_NS12placeholders2_8E:
	.zero		1
	.type		_ZN34_INTERNAL_8ba3aab6_4_k_cu_8ea5e1a84cuda3std3__45__cpo5crendE,@object
	.size		_ZN34_INTERNAL_8ba3aab6_4_k_cu_8ea5e1a84cuda3std3__45__cpo5crendE,(_ZN34_INTERNAL_8ba3aab6_4_k_cu_8ea5e1a84cuda3std6ranges3__45__cpo4prevE - _ZN34_INTERNAL_8ba3aab6_4_k_cu_8ea5e1a84cuda3std3__45__cpo5crendE)
_ZN34_INTERNAL_8ba3aab6_4_k_cu_8ea5e1a84cuda3std3__45__cpo5crendE:
	.zero		1
	.type		_ZN34_INTERNAL_8ba3aab6_4_k_cu_8ea5e1a84cuda3std6ranges3__45__cpo4prevE,@object
	.size		_ZN34_INTERNAL_8ba3aab6_4_k_cu_8ea5e1a84cuda3std6ranges3__45__cpo4prevE,(_ZN34_INTERNAL_8ba3aab6_4_k_cu_8ea5e1a84cuda3std6ranges3__45__cpo9iter_moveE - _ZN34_INTERNAL_8ba3aab6_4_k_cu_8ea5e1a84cuda3std6ranges3__45__cpo4prevE)
_ZN34_INTERNAL_8ba3aab6_4_k_cu_8ea5e1a84cuda3std6ranges3__45__cpo4prevE:
	.zero		1
	.type		_ZN34_INTERNAL_8ba3aab6_4_k_cu_8ea5e1a84cuda3std6ranges3__45__cpo9iter_moveE,@object
	.size		_ZN34_INTERNAL_8ba3aab6_4_k_cu_8ea5e1a84cuda3std6ranges3__45__cpo9iter_moveE,(_ZN34_INTERNAL_8ba3aab6_4_k_cu_8ea5e1a86thrust24THRUST_300001_SM_1000_NS6system6detail10sequential3seqE - _ZN34_INTERNAL_8ba3aab6_4_k_cu_8ea5e1a84cuda3std6ranges3__45__cpo9iter_moveE)
_ZN34_INTERNAL_8ba3aab6_4_k_cu_8ea5e1a84cuda3std6ranges3__45__cpo9iter_moveE:
	.zero		1
	.type		_ZN34_INTERNAL_8ba3aab6_4_k_cu_8ea5e1a86thrust24THRUST_300001_SM_1000_NS6system6detail10sequential3seqE,@object
	.size		_ZN34_INTERNAL_8ba3aab6_4_k_cu_8ea5e1a86thrust24THRUST_300001_SM_1000_NS6system6detail10sequential3seqE,(.L_31 - _ZN34_INTERNAL_8ba3aab6_4_k_cu_8ea5e1a86thrust24THRUST_300001_SM_1000_NS6system6detail10sequential3seqE)
_ZN34_INTERNAL_8ba3aab6_4_k_cu_8ea5e1a86thrust24THRUST_300001_SM_1000_NS6system6detail10sequential3seqE:
	.zero		1
.L_31:


//--------------------- .nv.constant0._ZN3cub18CUB_300001_SM_10006detail11EmptyKernelIvEEvv --------------------------
	.section	.nv.constant0._ZN3cub18CUB_300001_SM_10006detail11EmptyKernelIvEEvv,"a",@progbits
	.sectionflags	@""
	.align	4
.nv.constant0._ZN3cub18CUB_300001_SM_10006detail11EmptyKernelIvEEvv:
	.zero		896


//--------------------- .nv.constant0._Z6kernelPfi --------------------------
	.section	.nv.constant0._Z6kernelPfi,"a",@progbits
	.sectionflags	@""
	.align	4
.nv.constant0._Z6kernelPfi:
	.zero		908


//--------------------- SYMBOLS --------------------------

	.type		.nv.reservedSmem.offset0,@object
	.size		.nv.reservedSmem.offset0,0x4
